	.headerflags	@"EF_CUDA_TEXMODE_UNIFIED EF_CUDA_64BIT_ADDRESS EF_CUDA_ACCELERATORS EF_CUDA_SM90 EF_CUDA_VIRTUAL_SM(EF_CUDA_SM90)"
	.elftype	@"ET_EXEC"


//--------------------- .nv.info                  --------------------------
	.section	.nv.info,"",@"SHT_CUDA_INFO"
	.align	4


	//----- nvinfo : EIATTR_REGCOUNT
	.align		4
        /*0000*/ 	.byte	0x04, 0x2f
        /*0002*/ 	.short	(.L_3 - .L_2)
	.align		4
.L_2:
        /*0004*/ 	.word	index@(triton_poi_fused__native_batch_norm_legit_no_training_relu_4)
        /*0008*/ 	.word	0x00000026


	//----- nvinfo : EIATTR_MIN_STACK_SIZE
	.align		4
.L_3:
        /*000c*/ 	.byte	0x04, 0x12
        /*000e*/ 	.short	(.L_5 - .L_4)
	.align		4
.L_4:
        /*0010*/ 	.word	index@(triton_poi_fused__native_batch_norm_legit_no_training_relu_4)
        /*0014*/ 	.word	0x00000000


	//----- nvinfo : EIATTR_FRAME_SIZE
	.align		4
.L_5:
        /*0018*/ 	.byte	0x04, 0x11
        /*001a*/ 	.short	(.L_7 - .L_6)
	.align		4
.L_6:
        /*001c*/ 	.word	index@(triton_poi_fused__native_batch_norm_legit_no_training_relu_4)
        /*0020*/ 	.word	0x00000000


	//----- nvinfo : EIATTR_MIN_STACK_SIZE
	.align		4
.L_7:
        /*0024*/ 	.byte	0x04, 0x12
        /*0026*/ 	.short	(.L_9 - .L_8)
	.align		4
.L_8:
        /*0028*/ 	.word	index@(triton_poi_fused__native_batch_norm_legit_no_training_relu_4)
        /*002c*/ 	.word	0x00000000
.L_9:


//--------------------- .nv.info.triton_poi_fused__native_batch_norm_legit_no_training_relu_4 --------------------------
	.section	.nv.info.triton_poi_fused__native_batch_norm_legit_no_training_relu_4,"",@"SHT_CUDA_INFO"
	.sectionflags	@""
	.align	4


	//----- nvinfo : EIATTR_CUDA_API_VERSION
	.align		4
        /*0000*/ 	.byte	0x04, 0x37
        /*0002*/ 	.short	(.L_11 - .L_10)
.L_10:
        /*0004*/ 	.word	0x0000007c


	//----- nvinfo : EIATTR_KPARAM_INFO
	.align		4
.L_11:
        /*0008*/ 	.byte	0x04, 0x17
        /*000a*/ 	.short	(.L_13 - .L_12)
.L_12:
        /*000c*/ 	.word	0x00000000
        /*0010*/ 	.short	0x0006
        /*0012*/ 	.short	0x0030
        /*0014*/ 	.byte	0x00, 0xf0, 0x11, 0x00


	//----- nvinfo : EIATTR_KPARAM_INFO
	.align		4
.L_13:
        /*0018*/ 	.byte	0x04, 0x17
        /*001a*/ 	.short	(.L_15 - .L_14)
.L_14:
        /*001c*/ 	.word	0x00000000
        /*0020*/ 	.short	0x0005
        /*0022*/ 	.short	0x0028
        /*0024*/ 	.byte	0x00, 0xf4, 0x21, 0x00


	//----- nvinfo : EIATTR_KPARAM_INFO
	.align		4
.L_15:
        /*0028*/ 	.byte	0x04, 0x17
        /*002a*/ 	.short	(.L_17 - .L_16)
.L_16:
        /*002c*/ 	.word	0x00000000
        /*0030*/ 	.short	0x0004
        /*0032*/ 	.short	0x0020
        /*0034*/ 	.byte	0x00, 0xf4, 0x21, 0x00


	//----- nvinfo : EIATTR_KPARAM_INFO
	.align		4
.L_17:
        /*0038*/ 	.byte	0x04, 0x17
        /*003a*/ 	.short	(.L_19 - .L_18)
.L_18:
        /*003c*/ 	.word	0x00000000
        /*0040*/ 	.short	0x0003
        /*0042*/ 	.short	0x0018
        /*0044*/ 	.byte	0x00, 0xf4, 0x21, 0x00


	//----- nvinfo : EIATTR_KPARAM_INFO
	.align		4
.L_19:
        /*0048*/ 	.byte	0x04, 0x17
        /*004a*/ 	.short	(.L_21 - .L_20)
.L_20:
        /*004c*/ 	.word	0x00000000
        /*0050*/ 	.short	0x0002
        /*0052*/ 	.short	0x0010
        /*0054*/ 	.byte	0x00, 0xf4, 0x21, 0x00


	//----- nvinfo : EIATTR_KPARAM_INFO
	.align		4
.L_21:
        /*0058*/ 	.byte	0x04, 0x17
        /*005a*/ 	.short	(.L_23 - .L_22)
.L_22:
        /*005c*/ 	.word	0x00000000
        /*0060*/ 	.short	0x0001
        /*0062*/ 	.short	0x0008
        /*0064*/ 	.byte	0x00, 0xf4, 0x21, 0x00


	//----- nvinfo : EIATTR_KPARAM_INFO
	.align		4
.L_23:
        /*0068*/ 	.byte	0x04, 0x17
        /*006a*/ 	.short	(.L_25 - .L_24)
.L_24:
        /*006c*/ 	.word	0x00000000
        /*0070*/ 	.short	0x0000
        /*0072*/ 	.short	0x0000
        /*0074*/ 	.byte	0x00, 0xf4, 0x21, 0x00


	//----- nvinfo : EIATTR_SPARSE_MMA_MASK
	.align		4
.L_25:
        /*0078*/ 	.byte	0x03, 0x50
        /*007a*/ 	.short	0x0000


	//----- nvinfo : EIATTR_MAXREG_COUNT
	.align		4
        /*007c*/ 	.byte	0x03, 0x1b
        /*007e*/ 	.short	0x00ff


	//----- nvinfo : EIATTR_EXIT_INSTR_OFFSETS
	.align		4
        /*0080*/ 	.byte	0x04, 0x1c
        /*0082*/ 	.short	(.L_27 - .L_26)


	//   ....[0]....
.L_26:
        /*0084*/ 	.word	0x00000a50


	//----- nvinfo : EIATTR_REQNTID
	.align		4
.L_27:
        /*0088*/ 	.byte	0x04, 0x10
        /*008a*/ 	.short	(.L_29 - .L_28)
.L_28:
        /*008c*/ 	.word	0x00000080
        /*0090*/ 	.word	0x00000001
        /*0094*/ 	.word	0x00000001


	//----- nvinfo : EIATTR_CBANK_PARAM_SIZE
	.align		4
.L_29:
        /*0098*/ 	.byte	0x03, 0x19
        /*009a*/ 	.short	0x0034


	//----- nvinfo : EIATTR_PARAM_CBANK
	.align		4
        /*009c*/ 	.byte	0x04, 0x0a
        /*009e*/ 	.short	(.L_31 - .L_30)
	.align		4
.L_30:
        /*00a0*/ 	.word	index@(.nv.constant0.triton_poi_fused__native_batch_norm_legit_no_training_relu_4)
        /*00a4*/ 	.short	0x0210
        /*00a6*/ 	.short	0x0034


	//----- nvinfo : EIATTR_SW_WAR
	.align		4
.L_31:
        /*00a8*/ 	.byte	0x04, 0x36
        /*00aa*/ 	.short	(.L_33 - .L_32)
.L_32:
        /*00ac*/ 	.word	0x00000008
.L_33:


//--------------------- .nv.callgraph             --------------------------
	.section	.nv.callgraph,"",@"SHT_CUDA_CALLGRAPH"
	.align	4
	.sectionentsize	8
	.align		4
        /*0000*/ 	.word	0x00000000
	.align		4
        /*0004*/ 	.word	0xffffffff
	.align		4
        /*0008*/ 	.word	0x00000000
	.align		4
        /*000c*/ 	.word	0xfffffffe
	.align		4
        /*0010*/ 	.word	0x00000000
	.align		4
        /*0014*/ 	.word	0xfffffffd
	.align		4
        /*0018*/ 	.word	0x00000000
	.align		4
        /*001c*/ 	.word	0xfffffffc


//--------------------- .nv.constant4             --------------------------
	.section	.nv.constant4,"a",@progbits
	.align	8
	.align		8
.nv.constant4:
        /*0000*/ 	.dword	_$_str
	.align		8
        /*0008*/ 	.dword	_$_str_$_2


//--------------------- .text.triton_poi_fused__native_batch_norm_legit_no_training_relu_4 --------------------------
	.section	.text.triton_poi_fused__native_batch_norm_legit_no_training_relu_4,"ax",@progbits
	.align	128
        .global         triton_poi_fused__native_batch_norm_legit_no_training_relu_4
        .type           triton_poi_fused__native_batch_norm_legit_no_training_relu_4,@function
        .size           triton_poi_fused__native_batch_norm_legit_no_training_relu_4,(.L_x_1 - triton_poi_fused__native_batch_norm_legit_no_training_relu_4)
        .other          triton_poi_fused__native_batch_norm_legit_no_training_relu_4,@"STO_CUDA_ENTRY STV_DEFAULT"
triton_poi_fused__native_batch_norm_legit_no_training_relu_4:
.text.triton_poi_fused__native_batch_norm_legit_no_training_relu_4:
[----:B------:R-:W-:Y:S01]  /*0000*/  LDC R1, c[0x0][0x28] ;  /* 0x00000a00ff017b82 */ /* 0x000fe20000000800 */
[----:B------:R-:W1:Y:S07]  /*0010*/  S2R R0, SR_TID.X ;  /* 0x0000000000007919 */ /* 0x000e6e0000002100 */
[----:B------:R-:W2:Y:S01]  /*0020*/  LDC.64 R16, c[0x0][0x220] ;  /* 0x00008800ff107b82 */ /* 0x000ea20000000a00 */
[----:B------:R-:W-:Y:S01]  /*0030*/  ULDC.64 UR4, c[0x0][0x208] ;  /* 0x0000820000047ab9 */ /* 0x000fe20000000a00 */
[----:B------:R-:W3:Y:S06]  /*0040*/  S2R R3, SR_CTAID.X ;  /* 0x0000000000037919 */ /* 0x000eec0000002500 */
[----:B------:R-:W4:Y:S08]  /*0050*/  LDC.64 R20, c[0x0][0x218] ;  /* 0x00008600ff147b82 */ /* 0x000f300000000a00 */
[----:B------:R-:W5:Y:S08]  /*0060*/  LDC.64 R22, c[0x0][0x210] ;  /* 0x00008400ff167b82 */ /* 0x000f700000000a00 */
[----:B------:R-:W5:Y:S01]  /*0070*/  LDC.64 R32, c[0x0][0x230] ;  /* 0x00008c00ff207b82 */ /* 0x000f620000000a00 */
[----:B-1----:R-:W-:-:S04]  /*0080*/  SHF.L.U32 R0, R0, 0x2, RZ ;  /* 0x0000000200007819 */ /* 0x002fc800000006ff */
[----:B------:R-:W-:-:S04]  /*0090*/  LOP3.LUT R0, R0, 0x1fc, RZ, 0xc0, !PT ;  /* 0x000001fc00007812 */ /* 0x000fc800078ec0ff */
[----:B---3--:R-:W-:-:S05]  /*00a0*/  LEA R2, R3, R0, 0xa ;  /* 0x0000000003027211 */ /* 0x008fca00078e50ff */
[----:B------:R-:W-:-:S05]  /*00b0*/  IMAD.HI R0, R2, 0x66666667, RZ ;  /* 0x6666666702007827 */ /* 0x000fca00078e02ff */
[----:B------:R-:W-:-:S04]  /*00c0*/  SHF.R.U32.HI R3, RZ, 0x1f, R0 ;  /* 0x0000001fff037819 */ /* 0x000fc80000011600 */
[----:B------:R-:W-:-:S05]  /*00d0*/  LEA.HI.SX32 R3, R0, R3, 0x1a ;  /* 0x0000000300037211 */ /* 0x000fca00078fd2ff */
[----:B------:R-:W-:-:S04]  /*00e0*/  IMAD R19, R3, -0xa0, R2 ;  /* 0xffffff6003137824 */ /* 0x000fc800078e0202 */
[----:B--2---:R-:W-:-:S06]  /*00f0*/  IMAD.WIDE R12, R19, 0x4, R16 ;  /* 0x00000004130c7825 */ /* 0x004fcc00078e0210 */
[----:B------:R-:W2:Y:S01]  /*0100*/  LDG.E.EL.128 R12, desc[UR4][R12.64] ;  /* 0x000000040c0c7981 */ /* 0x000ea2000c2e1d00 */
[----:B------:R-:W-:Y:S01]  /*0110*/  IADD3 R3, R2, 0x200, RZ ;  /* 0x0000020002037810 */ /* 0x000fe20007ffe0ff */
[----:B----4-:R-:W-:-:S04]  /*0120*/  IMAD.WIDE R8, R19, 0x4, R20 ;  /* 0x0000000413087825 */ /* 0x010fc800078e0214 */
[----:B------:R-:W-:Y:S02]  /*0130*/  IMAD.HI R0, R3, 0x66666667, RZ ;  /* 0x6666666703007827 */ /* 0x000fe400078e02ff */
[----:B------:R-:W3:Y:S02]  /*0140*/  LDG.E.EL.128 R8, desc[UR4][R8.64] ;  /* 0x0000000408087981 */ /* 0x000ee4000c2e1d00 */
[----:B-----5:R-:W-:Y:S01]  /*0150*/  IMAD.WIDE R22, R2, 0x4, R22 ;  /* 0x0000000402167825 */ /* 0x020fe200078e0216 */
[----:B------:R-:W-:-:S04]  /*0160*/  SHF.R.U32.HI R25, RZ, 0x1f, R0 ;  /* 0x0000001fff197819 */ /* 0x000fc80000011600 */
[----:B------:R-:W3:Y:S01]  /*0170*/  LDG.E.128 R4, desc[UR4][R22.64] ;  /* 0x0000000416047981 */ /* 0x000ee2000c1e1d00 */
[----:B------:R-:W-:-:S03]  /*0180*/  LEA.HI.SX32 R0, R0, R25, 0x1a ;  /* 0x0000001900007211 */ /* 0x000fc600078fd2ff */
[----:B------:R1:W4:Y:S02]  /*0190*/  LDG.E.128 R28, desc[UR4][R22.64+0x800] ;  /* 0x00080004161c7981 */ /* 0x000324000c1e1d00 */
[----:B------:R-:W-:-:S04]  /*01a0*/  IMAD R3, R0, -0xa0, R3 ;  /* 0xffffff6000037824 */ /* 0x000fc800078e0203 */
[----:B------:R-:W-:Y:S01]  /*01b0*/  IMAD.WIDE R24, R3, 0x4, R20 ;  /* 0x0000000403187825 */ /* 0x000fe200078e0214 */
[----:B-1----:R-:W1:Y:S05]  /*01c0*/  LDC.64 R22, c[0x0][0x228] ;  /* 0x00008a00ff167b82 */ /* 0x002e6a0000000a00 */
[----:B------:R-:W4:Y:S01]  /*01d0*/  LDG.E.EL.128 R24, desc[UR4][R24.64] ;  /* 0x0000000418187981 */ /* 0x000f22000c2e1d00 */
[----:B------:R-:W-:Y:S01]  /*01e0*/  HFMA2.MMA R0, -RZ, RZ, 1.625, 0 ;  /* 0x3e800000ff007435 */ /* 0x000fe200000001ff */
[----:B-1----:R-:W-:-:S04]  /*01f0*/  IMAD.WIDE R34, R19, 0x4, R22 ;  /* 0x0000000413227825 */ /* 0x002fc800078e0216 */
[----:B--2---:R-:W-:Y:S01]  /*0200*/  FADD R18, R12, 0.0010000000474974513054 ;  /* 0x3a83126f0c127421 */ /* 0x004fe20000000000 */
[----:B------:R-:W-:-:S05]  /*0210*/  FADD R20, R13, 0.0010000000474974513054 ;  /* 0x3a83126f0d147421 */ /* 0x000fca0000000000 */
[----:B------:R-:W1:Y:S01]  /*0220*/  MUFU.SQRT R18, R18 ;  /* 0x0000001200127308 */ /* 0x000e620000002000 */
[----:B------:R-:W-:-:S07]  /*0230*/  FADD R14, R14, 0.0010000000474974513054 ;  /* 0x3a83126f0e0e7421 */ /* 0x000fce0000000000 */
[----:B------:R-:W2:Y:S01]  /*0240*/  MUFU.SQRT R20, R20 ;  /* 0x0000001400147308 */ /* 0x000ea20000002000 */
[----:B------:R-:W-:-:S07]  /*0250*/  FADD R15, R15, 0.0010000000474974513054 ;  /* 0x3a83126f0f0f7421 */ /* 0x000fce0000000000 */
[----:B------:R-:W5:Y:S01]  /*0260*/  MUFU.SQRT R12, R14 ;  /* 0x0000000e000c7308 */ /* 0x000f620000002000 */
[----:B-1----:R-:W-:-:S07]  /*0270*/  FSETP.GT.AND P6, PT, R18, 8.50705917302346158658e+37, PT ;  /* 0x7e8000001200780b */ /* 0x002fce0003fc4000 */
[----:B------:R-:W1:Y:S01]  /*0280*/  MUFU.SQRT R13, R15 ;  /* 0x0000000f000d7308 */ /* 0x000e620000002000 */
[----:B--2---:R-:W-:Y:S02]  /*0290*/  FSETP.GT.AND P5, PT, R20, 8.50705917302346158658e+37, PT ;  /* 0x7e8000001400780b */ /* 0x004fe40003fa4000 */
[----:B------:R-:W-:Y:S02]  /*02a0*/  FSETP.GEU.AND P4, PT, R18, 1.175494350822287508e-38, PT ;  /* 0x008000001200780b */ /* 0x000fe40003f8e000 */
[----:B------:R-:W-:Y:S02]  /*02b0*/  FSETP.GEU.AND P3, PT, R20, 1.175494350822287508e-38, PT ;  /* 0x008000001400780b */ /* 0x000fe40003f6e000 */
[----:B-----5:R-:W-:Y:S01]  /*02c0*/  FSETP.GT.AND P2, PT, R12, 8.50705917302346158658e+37, PT ;  /* 0x7e8000000c00780b */ /* 0x020fe20003f44000 */
[----:B------:R-:W-:Y:S01]  /*02d0*/  @P6 FMUL R18, R18, 0.25 ;  /* 0x3e80000012126820 */ /* 0x000fe20000400000 */
[----:B---3--:R-:W-:Y:S01]  /*02e0*/  FADD R4, R4, -R8 ;  /* 0x8000000804047221 */ /* 0x008fe20000000000 */
[----:B------:R-:W-:-:S02]  /*02f0*/  FSETP.GEU.AND P0, PT, R12, 1.175494350822287508e-38, PT ;  /* 0x008000000c00780b */ /* 0x000fc40003f0e000 */
[----:B------:R-:W-:Y:S02]  /*0300*/  FSEL R8, R0, 1, P6 ;  /* 0x3f80000000087808 */ /* 0x000fe40003000000 */
[----:B------:R-:W-:Y:S01]  /*0310*/  @P5 FMUL R20, R20, 0.25 ;  /* 0x3e80000014145820 */ /* 0x000fe20000400000 */
[C---:B-1----:R-:W-:Y:S01]  /*0320*/  FSETP.GT.AND P1, PT, R13.reuse, 8.50705917302346158658e+37, PT ;  /* 0x7e8000000d00780b */ /* 0x042fe20003f24000 */
[----:B------:R-:W-:Y:S01]  /*0330*/  @!P4 FMUL R18, R18, 16777216 ;  /* 0x4b8000001212c820 */ /* 0x000fe20000400000 */
[----:B------:R-:W-:Y:S01]  /*0340*/  FSETP.GEU.AND P6, PT, R13, 1.175494350822287508e-38, PT ;  /* 0x008000000d00780b */ /* 0x000fe20003fce000 */
[----:B------:R-:W-:Y:S01]  /*0350*/  @!P3 FMUL R20, R20, 16777216 ;  /* 0x4b8000001414b820 */ /* 0x000fe20000400000 */
[----:B------:R-:W-:Y:S02]  /*0360*/  FADD R5, R5, -R9 ;  /* 0x8000000905057221 */ /* 0x000fe40000000000 */
[----:B------:R-:W1:Y:S01]  /*0370*/  MUFU.RCP R9, R18 ;  /* 0x0000001200097308 */ /* 0x000e620000001000 */
[----:B------:R-:W-:Y:S01]  /*0380*/  @P2 FMUL R12, R12, 0.25 ;  /* 0x3e8000000c0c2820 */ /* 0x000fe20000400000 */
[----:B------:R-:W-:-:S06]  /*0390*/  FADD R7, R7, -R11 ;  /* 0x8000000b07077221 */ /* 0x000fcc0000000000 */
[----:B------:R-:W2:Y:S01]  /*03a0*/  MUFU.RCP R20, R20 ;  /* 0x0000001400147308 */ /* 0x000ea20000001000 */
[----:B------:R-:W-:Y:S01]  /*03b0*/  @P1 FMUL R13, R13, 0.25 ;  /* 0x3e8000000d0d1820 */ /* 0x000fe20000400000 */
[----:B------:R-:W-:Y:S01]  /*03c0*/  @!P0 FMUL R12, R12, 16777216 ;  /* 0x4b8000000c0c8820 */ /* 0x000fe20000400000 */
[----:B------:R-:W-:Y:S01]  /*03d0*/  FSEL R11, R0, 1, P5 ;  /* 0x3f800000000b7808 */ /* 0x000fe20002800000 */
[----:B----4-:R-:W-:Y:S01]  /*03e0*/  FADD R29, R29, -R25 ;  /* 0x800000191d1d7221 */ /* 0x010fe20000000000 */
[----:B------:R-:W-:Y:S01]  /*03f0*/  @!P6 FMUL R13, R13, 16777216 ;  /* 0x4b8000000d0de820 */ /* 0x000fe20000400000 */
[----:B------:R-:W-:Y:S01]  /*0400*/  FADD R24, R28, -R24 ;  /* 0x800000181c187221 */ /* 0x000fe20000000000 */
[----:B------:R-:W-:Y:S01]  /*0410*/  @!P4 FMUL R8, R8, 16777216 ;  /* 0x4b8000000808c820 */ /* 0x000fe20000400000 */
[----:B------:R-:W3:Y:S01]  /*0420*/  MUFU.RCP R25, R12 ;  /* 0x0000000c00197308 */ /* 0x000ee20000001000 */
[----:B------:R-:W-:Y:S02]  /*0430*/  @!P3 FMUL R11, R11, 16777216 ;  /* 0x4b8000000b0bb820 */ /* 0x000fe40000400000 */
[----:B-1----:R-:W-:Y:S01]  /*0440*/  FMUL R9, R9, R8 ;  /* 0x0000000809097220 */ /* 0x002fe20000400000 */
[----:B------:R-:W-:-:S04]  /*0450*/  FSEL R8, R0, 1, P2 ;  /* 0x3f80000000087808 */ /* 0x000fc80001000000 */
[----:B------:R-:W1:Y:S01]  /*0460*/  MUFU.RCP R28, R13 ;  /* 0x0000000d001c7308 */ /* 0x000e620000001000 */
[----:B--2---:R-:W-:Y:S01]  /*0470*/  FMUL R18, R20, R11 ;  /* 0x0000000b14127220 */ /* 0x004fe20000400000 */
[----:B------:R-:W-:Y:S01]  /*0480*/  FSEL R11, R0, 1, P1 ;  /* 0x3f800000000b7808 */ /* 0x000fe20000800000 */
[----:B------:R-:W-:Y:S01]  /*0490*/  @!P0 FMUL R8, R8, 16777216 ;  /* 0x4b80000008088820 */ /* 0x000fe20000400000 */
[----:B------:R-:W-:-:S03]  /*04a0*/  FMUL R21, R9, R4 ;  /* 0x0000000409157220 */ /* 0x000fc60000400000 */
[----:B------:R-:W-:Y:S01]  /*04b0*/  @!P6 FMUL R11, R11, 16777216 ;  /* 0x4b8000000b0be820 */ /* 0x000fe20000400000 */
[----:B---3--:R-:W-:Y:S01]  /*04c0*/  FMUL R25, R25, R8 ;  /* 0x0000000819197220 */ /* 0x008fe20000400000 */
[----:B------:R-:W-:Y:S01]  /*04d0*/  FADD R6, R6, -R10 ;  /* 0x8000000a06067221 */ /* 0x000fe20000000000 */
[----:B0-----:R-:W-:-:S04]  /*04e0*/  IMAD.WIDE R8, R19, 0x4, R32 ;  /* 0x0000000413087825 */ /* 0x001fc800078e0220 */
[----:B------:R-:W-:Y:S01]  /*04f0*/  FMUL R18, R18, R5 ;  /* 0x0000000512127220 */ /* 0x000fe20000400000 */
[----:B-1----:R-:W-:Y:S01]  /*0500*/  FMUL R28, R28, R11 ;  /* 0x0000000b1c1c7220 */ /* 0x002fe20000400000 */
[----:B------:R-:W-:Y:S01]  /*0510*/  FMUL R25, R25, R6 ;  /* 0x0000000619197220 */ /* 0x000fe20000400000 */
[----:B------:R-:W2:Y:S02]  /*0520*/  LDG.E.EL.128 R8, desc[UR4][R8.64] ;  /* 0x0000000408087981 */ /* 0x000ea4000c2e1d00 */
[----:B------:R-:W-:Y:S02]  /*0530*/  FMUL R28, R28, R7 ;  /* 0x000000071c1c7220 */ /* 0x000fe40000400000 */
[----:B------:R-:W2:Y:S01]  /*0540*/  LDG.E.EL.128 R4, desc[UR4][R34.64] ;  /* 0x0000000422047981 */ /* 0x000ea2000c2e1d00 */
[----:B------:R-:W-:-:S06]  /*0550*/  IMAD.WIDE R12, R3, 0x4, R16 ;  /* 0x00000004030c7825 */ /* 0x000fcc00078e0210 */
[----:B------:R-:W3:Y:S01]  /*0560*/  LDG.E.EL.128 R12, desc[UR4][R12.64] ;  /* 0x000000040c0c7981 */ /* 0x000ee2000c2e1d00 */
[----:B------:R-:W-:-:S04]  /*0570*/  IMAD.WIDE R16, R3, 0x4, R22 ;  /* 0x0000000403107825 */ /* 0x000fc800078e0216 */
[----:B------:R-:W-:-:S04]  /*0580*/  IMAD.WIDE R22, R3, 0x4, R32 ;  /* 0x0000000403167825 */ /* 0x000fc800078e0220 */
[----:B--2---:R-:W-:Y:S01]  /*0590*/  FFMA R4, R4, R21, R8 ;  /* 0x0000001504047223 */ /* 0x004fe20000000008 */
[----:B------:R-:W-:Y:S01]  /*05a0*/  FFMA R5, R5, R18, R9 ;  /* 0x0000001205057223 */ /* 0x000fe20000000009 */
[----:B------:R-:W2:Y:S04]  /*05b0*/  LDG.E.EL.128 R20, desc[UR4][R22.64] ;  /* 0x0000000416147981 */ /* 0x000ea8000c2e1d00 */
[----:B------:R-:W2:Y:S01]  /*05c0*/  LDG.E.EL.128 R16, desc[UR4][R16.64] ;  /* 0x0000000410107981 */ /* 0x000ea2000c2e1d00 */
[----:B---3--:R-:W-:-:S06]  /*05d0*/  FADD R3, R12, 0.0010000000474974513054 ;  /* 0x3a83126f0c037421 */ /* 0x008fcc0000000000 */
[----:B------:R-:W0:Y:S01]  /*05e0*/  MUFU.SQRT R3, R3 ;  /* 0x0000000300037308 */ /* 0x000e220000002000 */
[----:B------:R-:W-:Y:S01]  /*05f0*/  FADD R13, R13, 0.0010000000474974513054 ;  /* 0x3a83126f0d0d7421 */ /* 0x000fe20000000000 */
[----:B------:R-:W-:Y:S01]  /*0600*/  FADD R14, R14, 0.0010000000474974513054 ;  /* 0x3a83126f0e0e7421 */ /* 0x000fe20000000000 */
[----:B------:R-:W-:Y:S01]  /*0610*/  FADD R15, R15, 0.0010000000474974513054 ;  /* 0x3a83126f0f0f7421 */ /* 0x000fe20000000000 */
[----:B------:R-:W-:Y:S01]  /*0620*/  FFMA R6, R6, R25, R10 ;  /* 0x0000001906067223 */ /* 0x000fe2000000000a */
[----:B------:R-:W-:-:S03]  /*0630*/  FFMA R7, R7, R28, R11 ;  /* 0x0000001c07077223 */ /* 0x000fc6000000000b */
[----:B------:R-:W1:Y:S08]  /*0640*/  MUFU.SQRT R11, R13 ;  /* 0x0000000d000b7308 */ /* 0x000e700000002000 */
[----:B------:R-:W3:Y:S01]  /*0650*/  MUFU.SQRT R12, R14 ;  /* 0x0000000e000c7308 */ /* 0x000ee20000002000 */
[----:B0-----:R-:W-:-:S07]  /*0660*/  FSETP.GT.AND P6, PT, R3, 8.50705917302346158658e+37, PT ;  /* 0x7e8000000300780b */ /* 0x001fce0003fc4000 */
[----:B------:R-:W0:Y:S01]  /*0670*/  MUFU.SQRT R10, R15 ;  /* 0x0000000f000a7308 */ /* 0x000e220000002000 */
[----:B------:R-:W-:Y:S02]  /*0680*/  FSETP.GEU.AND P5, PT, R3, 1.175494350822287508e-38, PT ;  /* 0x008000000300780b */ /* 0x000fe40003fae000 */
[----:B-1----:R-:W-:Y:S02]  /*0690*/  FSETP.GT.AND P4, PT, R11, 8.50705917302346158658e+37, PT ;  /* 0x7e8000000b00780b */ /* 0x002fe40003f84000 */
[----:B---3--:R-:W-:Y:S01]  /*06a0*/  FSETP.GT.AND P2, PT, R12, 8.50705917302346158658e+37, PT ;  /* 0x7e8000000c00780b */ /* 0x008fe20003f44000 */
[----:B------:R-:W-:Y:S01]  /*06b0*/  @P6 FMUL R3, R3, 0.25 ;  /* 0x3e80000003036820 */ /* 0x000fe20000400000 */
[----:B------:R-:W-:Y:S02]  /*06c0*/  FSEL R8, R0, 1, P6 ;  /* 0x3f80000000087808 */ /* 0x000fe40003000000 */
[----:B------:R-:W-:Y:S02]  /*06d0*/  FSETP.GEU.AND P3, PT, R11, 1.175494350822287508e-38, PT ;  /* 0x008000000b00780b */ /* 0x000fe40003f6e000 */
[----:B0-----:R-:W-:-:S02]  /*06e0*/  FSETP.GT.AND P1, PT, R10, 8.50705917302346158658e+37, PT ;  /* 0x7e8000000a00780b */ /* 0x001fc40003f24000 */
[----:B------:R-:W-:Y:S02]  /*06f0*/  FSETP.GEU.AND P0, PT, R12, 1.175494350822287508e-38, PT ;  /* 0x008000000c00780b */ /* 0x000fe40003f0e000 */
[----:B------:R-:W-:Y:S01]  /*0700*/  FSETP.GEU.AND P6, PT, R10, 1.175494350822287508e-38, PT ;  /* 0x008000000a00780b */ /* 0x000fe20003fce000 */
[----:B------:R-:W-:Y:S01]  /*0710*/  @!P5 FMUL R3, R3, 16777216 ;  /* 0x4b8000000303d820 */ /* 0x000fe20000400000 */
[----:B------:R-:W-:Y:S01]  /*0720*/  @P4 FMUL R11, R11, 0.25 ;  /* 0x3e8000000b0b4820 */ /* 0x000fe20000400000 */
[----:B------:R-:W-:-:S04]  /*0730*/  @P2 FMUL R12, R12, 0.25 ;  /* 0x3e8000000c0c2820 */ /* 0x000fc80000400000 */
[----:B------:R-:W0:Y:S02]  /*0740*/  MUFU.RCP R3, R3 ;  /* 0x0000000300037308 */ /* 0x000e240000001000 */
[----:B------:R-:W-:Y:S01]  /*0750*/  @P1 FMUL R10, R10, 0.25 ;  /* 0x3e8000000a0a1820 */ /* 0x000fe20000400000 */
[----:B------:R-:W-:Y:S01]  /*0760*/  @!P3 FMUL R11, R11, 16777216 ;  /* 0x4b8000000b0bb820 */ /* 0x000fe20000400000 */
[----:B------:R-:W-:Y:S02]  /*0770*/  @!P0 FMUL R12, R12, 16777216 ;  /* 0x4b8000000c0c8820 */ /* 0x000fe40000400000 */
[----:B------:R-:W-:Y:S01]  /*0780*/  @!P6 FMUL R10, R10, 16777216 ;  /* 0x4b8000000a0ae820 */ /* 0x000fe20000400000 */
[----:B------:R-:W-:Y:S02]  /*0790*/  @!P5 FMUL R8, R8, 16777216 ;  /* 0x4b8000000808d820 */ /* 0x000fe40000400000 */
[----:B------:R-:W1:Y:S01]  /*07a0*/  MUFU.RCP R11, R11 ;  /* 0x0000000b000b7308 */ /* 0x000e620000001000 */
[----:B------:R-:W-:-:S07]  /*07b0*/  FSEL R14, R0, 1, P4 ;  /* 0x3f800000000e7808 */ /* 0x000fce0002000000 */
[----:B------:R-:W3:Y:S01]  /*07c0*/  MUFU.RCP R12, R12 ;  /* 0x0000000c000c7308 */ /* 0x000ee20000001000 */
[----:B------:R-:W-:-:S07]  /*07d0*/  FSEL R13, R0, 1, P2 ;  /* 0x3f800000000d7808 */ /* 0x000fce0001000000 */
[----:B------:R-:W4:Y:S01]  /*07e0*/  MUFU.RCP R10, R10 ;  /* 0x0000000a000a7308 */ /* 0x000f220000001000 */
[----:B------:R-:W-:Y:S01]  /*07f0*/  FSEL R15, R0, 1, P1 ;  /* 0x3f800000000f7808 */ /* 0x000fe20000800000 */
[----:B0-----:R-:W-:Y:S02]  /*0800*/  FMUL R3, R3, R8 ;  /* 0x0000000803037220 */ /* 0x001fe40000400000 */
[----:B------:R-:W0:Y:S01]  /*0810*/  LDC.64 R8, c[0x0][0x238] ;  /* 0x00008e00ff087b82 */ /* 0x000e220000000a00 */
[----:B------:R-:W-:Y:S01]  /*0820*/  @!P3 FMUL R14, R14, 16777216 ;  /* 0x4b8000000e0eb820 */ /* 0x000fe20000400000 */
[----:B------:R-:W-:Y:S01]  /*0830*/  @!P0 FMUL R13, R13, 16777216 ;  /* 0x4b8000000d0d8820 */ /* 0x000fe20000400000 */
[----:B------:R-:W-:Y:S01]  /*0840*/  @!P6 FMUL R15, R15, 16777216 ;  /* 0x4b8000000f0fe820 */ /* 0x000fe20000400000 */
[----:B------:R-:W-:Y:S01]  /*0850*/  FADD R26, R30, -R26 ;  /* 0x8000001a1e1a7221 */ /* 0x000fe20000000000 */
[----:B------:R-:W-:Y:S01]  /*0860*/  FADD R27, R31, -R27 ;  /* 0x8000001b1f1b7221 */ /* 0x000fe20000000000 */
[----:B-1----:R-:W-:Y:S01]  /*0870*/  FMUL R14, R11, R14 ;  /* 0x0000000e0b0e7220 */ /* 0x002fe20000400000 */
[----:B---3--:R-:W-:Y:S01]  /*0880*/  FMUL R13, R12, R13 ;  /* 0x0000000d0c0d7220 */ /* 0x008fe20000400000 */
[----:B----4-:R-:W-:Y:S01]  /*0890*/  FMUL R0, R10, R15 ;  /* 0x0000000f0a007220 */ /* 0x010fe20000400000 */
[----:B------:R-:W-:Y:S01]  /*08a0*/  FMUL R3, R3, R24 ;  /* 0x0000001803037220 */ /* 0x000fe20000400000 */
[----:B------:R-:W-:Y:S01]  /*08b0*/  FMUL R14, R14, R29 ;  /* 0x0000001d0e0e7220 */ /* 0x000fe20000400000 */
[----:B------:R-:W-:Y:S01]  /*08c0*/  FMUL R13, R13, R26 ;  /* 0x0000001a0d0d7220 */ /* 0x000fe20000400000 */
[----:B------:R-:W-:Y:S01]  /*08d0*/  FMUL R0, R0, R27 ;  /* 0x0000001b00007220 */ /* 0x000fe20000400000 */
[----:B------:R-:W-:-:S02]  /*08e0*/  FSETP.GEU.AND P6, PT, R7, RZ, PT ;  /* 0x000000ff0700720b */ /* 0x000fc40003fce000 */
[----:B------:R-:W-:Y:S02]  /*08f0*/  FSETP.GEU.AND P0, PT, R6, RZ, PT ;  /* 0x000000ff0600720b */ /* 0x000fe40003f0e000 */
[----:B------:R-:W-:Y:S02]  /*0900*/  SEL R7, R7, RZ, P6 ;  /* 0x000000ff07077207 */ /* 0x000fe40003000000 */
[C---:B------:R-:W-:Y:S02]  /*0910*/  FSETP.GEU.AND P1, PT, R5.reuse, RZ, PT ;  /* 0x000000ff0500720b */ /* 0x040fe40003f2e000 */
[----:B------:R-:W-:Y:S01]  /*0920*/  FSETP.GEU.AND P2, PT, R4, RZ, PT ;  /* 0x000000ff0400720b */ /* 0x000fe20003f4e000 */
[----:B0-----:R-:W-:Y:S01]  /*0930*/  IMAD.WIDE R8, R2, 0x4, R8 ;  /* 0x0000000402087825 */ /* 0x001fe200078e0208 */
[----:B------:R-:W-:Y:S02]  /*0940*/  SEL R6, R6, RZ, P0 ;  /* 0x000000ff06067207 */ /* 0x000fe40000000000 */
[----:B------:R-:W-:-:S02]  /*0950*/  SEL R5, R5, RZ, P1 ;  /* 0x000000ff05057207 */ /* 0x000fc40000800000 */
[----:B------:R-:W-:-:S05]  /*0960*/  SEL R4, R4, RZ, P2 ;  /* 0x000000ff04047207 */ /* 0x000fca0001000000 */
[----:B------:R-:W-:Y:S01]  /*0970*/  STG.E.128 desc[UR4][R8.64], R4 ;  /* 0x0000000408007986 */ /* 0x000fe2000c101d04 */
[----:B--2---:R-:W-:Y:S01]  /*0980*/  FFMA R3, R16, R3, R20 ;  /* 0x0000000310037223 */ /* 0x004fe20000000014 */
[----:B------:R-:W-:Y:S01]  /*0990*/  FFMA R14, R17, R14, R21 ;  /* 0x0000000e110e7223 */ /* 0x000fe20000000015 */
[----:B------:R-:W-:Y:S01]  /*09a0*/  FFMA R13, R18, R13, R22 ;  /* 0x0000000d120d7223 */ /* 0x000fe20000000016 */
[----:B------:R-:W-:Y:S02]  /*09b0*/  FFMA R0, R19, R0, R23 ;  /* 0x0000000013007223 */ /* 0x000fe40000000017 */
[----:B------:R-:W-:Y:S02]  /*09c0*/  FSETP.GEU.AND P5, PT, R3, RZ, PT ;  /* 0x000000ff0300720b */ /* 0x000fe40003fae000 */
[----:B------:R-:W-:Y:S02]  /*09d0*/  FSETP.GEU.AND P3, PT, R13, RZ, PT ;  /* 0x000000ff0d00720b */ /* 0x000fe40003f6e000 */
[----:B------:R-:W-:-:S02]  /*09e0*/  FSETP.GEU.AND P4, PT, R14, RZ, PT ;  /* 0x000000ff0e00720b */ /* 0x000fc40003f8e000 */
[----:B------:R-:W-:Y:S02]  /*09f0*/  FSETP.GEU.AND P6, PT, R0, RZ, PT ;  /* 0x000000ff0000720b */ /* 0x000fe40003fce000 */
[----:B------:R-:W-:Y:S02]  /*0a00*/  SEL R18, R13, RZ, P3 ;  /* 0x000000ff0d127207 */ /* 0x000fe40001800000 */
[----:B------:R-:W-:Y:S02]  /*0a10*/  SEL R17, R14, RZ, P4 ;  /* 0x000000ff0e117207 */ /* 0x000fe40002000000 */
[----:B------:R-:W-:Y:S02]  /*0a20*/  SEL R16, R3, RZ, P5 ;  /* 0x000000ff03107207 */ /* 0x000fe40002800000 */
[----:B------:R-:W-:-:S05]  /*0a30*/  SEL R19, R0, RZ, P6 ;  /* 0x000000ff00137207 */ /* 0x000fca0003000000 */
[----:B------:R-:W-:Y:S01]  /*0a40*/  STG.E.128 desc[UR4][R8.64+0x800], R16 ;  /* 0x0008001008007986 */ /* 0x000fe2000c101d04 */
[----:B------:R-:W-:Y:S05]  /*0a50*/  EXIT ;  /* 0x000000000000794d */ /* 0x000fea0003800000 */
.L_x_0:
[----:B------:R-:W-:-:S00]  /*0a60*/  BRA `(.L_x_0) ;  /* 0xfffffffc00fc7947 */ /* 0x000fc0000383ffff */
[----:B------:R-:W-:-:S00]  /*0a70*/  NOP ;  /* 0x0000000000007918 */ /* 0x000fc00000000000 */
        /* <DEDUP_REMOVED lines=8> */
.L_x_1:


//--------------------- .nv.global.init           --------------------------
	.section	.nv.global.init,"aw",@progbits
.nv.global.init:
	.type		_$_str,@object
	.size		_$_str,(_$_str_$_2 - _$_str)
_$_str:
        /*0000*/ 	.byte	0x5f, 0x5f, 0x43, 0x55, 0x44, 0x41, 0x5f, 0x46, 0x54, 0x5a, 0x00
	.type		_$_str_$_2,@object
	.size		_$_str_$_2,(.L_1 - _$_str_$_2)
_$_str_$_2:
        /*000b*/ 	.byte	0x5f, 0x5f, 0x43, 0x55, 0x44, 0x41, 0x5f, 0x50, 0x52, 0x45, 0x43, 0x5f, 0x53, 0x51, 0x52, 0x54
        /*001b*/ 	.byte	0x00
.L_1:


//--------------------- .nv.constant0.triton_poi_fused__native_batch_norm_legit_no_training_relu_4 --------------------------
	.section	.nv.constant0.triton_poi_fused__native_batch_norm_legit_no_training_relu_4,"a",@progbits
	.sectionflags	@""
	.align	4
.nv.constant0.triton_poi_fused__native_batch_norm_legit_no_training_relu_4:
	.zero		580
